	.headerflags	@"EF_CUDA_TEXMODE_UNIFIED EF_CUDA_64BIT_ADDRESS EF_CUDA_ACCELERATORS EF_CUDA_SM90 EF_CUDA_VIRTUAL_SM(EF_CUDA_SM90)"
	.elftype	@"ET_EXEC"


//--------------------- .nv.info                  --------------------------
	.section	.nv.info,"",@"SHT_CUDA_INFO"
	.align	4


	//----- nvinfo : EIATTR_REGCOUNT
	.align		4
        /*0000*/ 	.byte	0x04, 0x2f
        /*0002*/ 	.short	(.L_1 - .L_0)
	.align		4
.L_0:
        /*0004*/ 	.word	index@(triton_poi_fused_max_pool2d_with_indices_5)
        /*0008*/ 	.word	0x0000001c


	//----- nvinfo : EIATTR_MIN_STACK_SIZE
	.align		4
.L_1:
        /*000c*/ 	.byte	0x04, 0x12
        /*000e*/ 	.short	(.L_3 - .L_2)
	.align		4
.L_2:
        /*0010*/ 	.word	index@(triton_poi_fused_max_pool2d_with_indices_5)
        /*0014*/ 	.word	0x00000000


	//----- nvinfo : EIATTR_FRAME_SIZE
	.align		4
.L_3:
        /*0018*/ 	.byte	0x04, 0x11
        /*001a*/ 	.short	(.L_5 - .L_4)
	.align		4
.L_4:
        /*001c*/ 	.word	index@(triton_poi_fused_max_pool2d_with_indices_5)
        /*0020*/ 	.word	0x00000000


	//----- nvinfo : EIATTR_MIN_STACK_SIZE
	.align		4
.L_5:
        /*0024*/ 	.byte	0x04, 0x12
        /*0026*/ 	.short	(.L_7 - .L_6)
	.align		4
.L_6:
        /*0028*/ 	.word	index@(triton_poi_fused_max_pool2d_with_indices_5)
        /*002c*/ 	.word	0x00000000
.L_7:


//--------------------- .nv.info.triton_poi_fused_max_pool2d_with_indices_5 --------------------------
	.section	.nv.info.triton_poi_fused_max_pool2d_with_indices_5,"",@"SHT_CUDA_INFO"
	.sectionflags	@""
	.align	4


	//----- nvinfo : EIATTR_CUDA_API_VERSION
	.align		4
        /*0000*/ 	.byte	0x04, 0x37
        /*0002*/ 	.short	(.L_9 - .L_8)
.L_8:
        /*0004*/ 	.word	0x0000007c


	//----- nvinfo : EIATTR_KPARAM_INFO
	.align		4
.L_9:
        /*0008*/ 	.byte	0x04, 0x17
        /*000a*/ 	.short	(.L_11 - .L_10)
.L_10:
        /*000c*/ 	.word	0x00000000
        /*0010*/ 	.short	0x0003
        /*0012*/ 	.short	0x0018
        /*0014*/ 	.byte	0x00, 0xf0, 0x11, 0x00


	//----- nvinfo : EIATTR_KPARAM_INFO
	.align		4
.L_11:
        /*0018*/ 	.byte	0x04, 0x17
        /*001a*/ 	.short	(.L_13 - .L_12)
.L_12:
        /*001c*/ 	.word	0x00000000
        /*0020*/ 	.short	0x0002
        /*0022*/ 	.short	0x0010
        /*0024*/ 	.byte	0x00, 0xf4, 0x21, 0x00


	//----- nvinfo : EIATTR_KPARAM_INFO
	.align		4
.L_13:
        /*0028*/ 	.byte	0x04, 0x17
        /*002a*/ 	.short	(.L_15 - .L_14)
.L_14:
        /*002c*/ 	.word	0x00000000
        /*0030*/ 	.short	0x0001
        /*0032*/ 	.short	0x0008
        /*0034*/ 	.byte	0x00, 0xf4, 0x21, 0x00


	//----- nvinfo : EIATTR_KPARAM_INFO
	.align		4
.L_15:
        /*0038*/ 	.byte	0x04, 0x17
        /*003a*/ 	.short	(.L_17 - .L_16)
.L_16:
        /*003c*/ 	.word	0x00000000
        /*0040*/ 	.short	0x0000
        /*0042*/ 	.short	0x0000
        /*0044*/ 	.byte	0x00, 0xf4, 0x21, 0x00


	//----- nvinfo : EIATTR_SPARSE_MMA_MASK
	.align		4
.L_17:
        /*0048*/ 	.byte	0x03, 0x50
        /*004a*/ 	.short	0x0000


	//----- nvinfo : EIATTR_MAXREG_COUNT
	.align		4
        /*004c*/ 	.byte	0x03, 0x1b
        /*004e*/ 	.short	0x00ff


	//----- nvinfo : EIATTR_EXIT_INSTR_OFFSETS
	.align		4
        /*0050*/ 	.byte	0x04, 0x1c
        /*0052*/ 	.short	(.L_19 - .L_18)


	//   ....[0]....
.L_18:
        /*0054*/ 	.word	0x00000ba0


	//   ....[1]....
        /*0058*/ 	.word	0x00000bc0


	//----- nvinfo : EIATTR_REQNTID
	.align		4
.L_19:
        /*005c*/ 	.byte	0x04, 0x10
        /*005e*/ 	.short	(.L_21 - .L_20)
.L_20:
        /*0060*/ 	.word	0x00000080
        /*0064*/ 	.word	0x00000001
        /*0068*/ 	.word	0x00000001


	//----- nvinfo : EIATTR_CBANK_PARAM_SIZE
	.align		4
.L_21:
        /*006c*/ 	.byte	0x03, 0x19
        /*006e*/ 	.short	0x001c


	//----- nvinfo : EIATTR_PARAM_CBANK
	.align		4
        /*0070*/ 	.byte	0x04, 0x0a
        /*0072*/ 	.short	(.L_23 - .L_22)
	.align		4
.L_22:
        /*0074*/ 	.word	index@(.nv.constant0.triton_poi_fused_max_pool2d_with_indices_5)
        /*0078*/ 	.short	0x0210
        /*007a*/ 	.short	0x001c


	//----- nvinfo : EIATTR_SW_WAR
	.align		4
.L_23:
        /*007c*/ 	.byte	0x04, 0x36
        /*007e*/ 	.short	(.L_25 - .L_24)
.L_24:
        /*0080*/ 	.word	0x00000008
.L_25:


//--------------------- .nv.callgraph             --------------------------
	.section	.nv.callgraph,"",@"SHT_CUDA_CALLGRAPH"
	.align	4
	.sectionentsize	8
	.align		4
        /*0000*/ 	.word	0x00000000
	.align		4
        /*0004*/ 	.word	0xffffffff
	.align		4
        /*0008*/ 	.word	0x00000000
	.align		4
        /*000c*/ 	.word	0xfffffffe
	.align		4
        /*0010*/ 	.word	0x00000000
	.align		4
        /*0014*/ 	.word	0xfffffffd
	.align		4
        /*0018*/ 	.word	0x00000000
	.align		4
        /*001c*/ 	.word	0xfffffffc


//--------------------- .text.triton_poi_fused_max_pool2d_with_indices_5 --------------------------
	.section	.text.triton_poi_fused_max_pool2d_with_indices_5,"ax",@progbits
	.align	128
        .global         triton_poi_fused_max_pool2d_with_indices_5
        .type           triton_poi_fused_max_pool2d_with_indices_5,@function
        .size           triton_poi_fused_max_pool2d_with_indices_5,(.L_x_1 - triton_poi_fused_max_pool2d_with_indices_5)
        .other          triton_poi_fused_max_pool2d_with_indices_5,@"STO_CUDA_ENTRY STV_DEFAULT"
triton_poi_fused_max_pool2d_with_indices_5:
.text.triton_poi_fused_max_pool2d_with_indices_5:
[----:B------:R-:W0:Y:S01]  /*0000*/  LDC R1, c[0x0][0x28] ;  /* 0x00000a00ff017b82 */ /* 0x000e220000000800 */
[----:B------:R-:W1:Y:S01]  /*0010*/  S2R R0, SR_TID.X ;  /* 0x0000000000007919 */ /* 0x000e620000002100 */
[----:B------:R-:W-:Y:S01]  /*0020*/  IMAD.MOV.U32 R16, RZ, RZ, RZ ;  /* 0x000000ffff107224 */ /* 0x000fe200078e00ff */
[----:B------:R-:W-:Y:S01]  /*0030*/  CS2R R18, SRZ ;  /* 0x0000000000127805 */ /* 0x000fe2000001ff00 */
[----:B------:R-:W-:Y:S01]  /*0040*/  ULDC.64 UR4, c[0x0][0x208] ;  /* 0x0000820000047ab9 */ /* 0x000fe20000000a00 */
[----:B------:R-:W2:Y:S01]  /*0050*/  S2R R3, SR_CTAID.X ;  /* 0x0000000000037919 */ /* 0x000ea20000002500 */
[----:B------:R-:W-:Y:S01]  /*0060*/  IMAD.MOV.U32 R22, RZ, RZ, RZ ;  /* 0x000000ffff167224 */ /* 0x000fe200078e00ff */
[----:B------:R-:W-:Y:S01]  /*0070*/  CS2R R20, SRZ ;  /* 0x0000000000147805 */ /* 0x000fe2000001ff00 */
[----:B------:R-:W-:Y:S01]  /*0080*/  IMAD.MOV.U32 R24, RZ, RZ, RZ ;  /* 0x000000ffff187224 */ /* 0x000fe200078e00ff */
[----:B------:R-:W-:Y:S01]  /*0090*/  ULDC.64 UR6, c[0x0][0x220] ;  /* 0x0000880000067ab9 */ /* 0x000fe20000000a00 */
[----:B-1----:R-:W-:Y:S01]  /*00a0*/  IMAD.SHL.U32 R0, R0, 0x2, RZ ;  /* 0x0000000200007824 */ /* 0x002fe200078e00ff */
[----:B--2---:R-:W-:Y:S01]  /*00b0*/  SHF.R.U32.HI R4, RZ, 0x17, R3 ;  /* 0x00000017ff047819 */ /* 0x004fe20000011603 */
[----:B------:R-:W-:-:S03]  /*00c0*/  IMAD.SHL.U32 R2, R3, 0x100, RZ ;  /* 0x0000010003027824 */ /* 0x000fc600078e00ff */
[----:B------:R-:W-:Y:S02]  /*00d0*/  LOP3.LUT R0, R0, 0xfe, RZ, 0xc0, !PT ;  /* 0x000000fe00007812 */ /* 0x000fe400078ec0ff */
[----:B------:R-:W-:Y:S01]  /*00e0*/  SGXT.U32 R4, R4, 0x1 ;  /* 0x000000010404781a */ /* 0x000fe20000000000 */
[----:B------:R-:W-:Y:S01]  /*00f0*/  VIADD R12, R2, 0x1 ;  /* 0x00000001020c7836 */ /* 0x000fe20000000000 */
[----:B------:R-:W-:Y:S02]  /*0100*/  PRMT R0, R0, 0x6540, R3 ;  /* 0x0000654000007816 */ /* 0x000fe40000000003 */
[----:B------:R-:W1:Y:S01]  /*0110*/  LDC.64 R2, c[0x0][0x210] ;  /* 0x00008400ff027b82 */ /* 0x000e620000000a00 */
[----:B------:R-:W-:Y:S01]  /*0120*/  IMAD.IADD R6, R12, 0x1, R4 ;  /* 0x000000010c067824 */ /* 0x000fe200078e0204 */
[----:B------:R-:W-:Y:S01]  /*0130*/  SHF.R.S32.HI R17, RZ, 0x1, R0 ;  /* 0x00000001ff117819 */ /* 0x000fe20000011400 */
[----:B------:R-:W-:-:S04]  /*0140*/  IMAD.SHL.U32 R11, R0, 0x4, RZ ;  /* 0x00000004000b7824 */ /* 0x000fc800078e00ff */
[----:B------:R-:W-:-:S05]  /*0150*/  IMAD.IADD R5, R17, 0x1, R4 ;  /* 0x0000000111057824 */ /* 0x000fca00078e0204 */
[----:B------:R-:W-:Y:S02]  /*0160*/  LOP3.LUT R4, R5, 0xfffffffe, RZ, 0xc0, !PT ;  /* 0xfffffffe05047812 */ /* 0x000fe400078ec0ff */
[----:B------:R-:W-:-:S03]  /*0170*/  LOP3.LUT R5, R6, 0xffffff02, RZ, 0xc0, !PT ;  /* 0xffffff0206057812 */ /* 0x000fc600078ec0ff */
[----:B------:R-:W-:Y:S02]  /*0180*/  IMAD.IADD R17, R17, 0x1, -R4 ;  /* 0x0000000111117824 */ /* 0x000fe400078e0a04 */
[----:B------:R-:W-:-:S03]  /*0190*/  IMAD.IADD R12, R12, 0x1, -R5 ;  /* 0x000000010c0c7824 */ /* 0x000fc600078e0a05 */
[C---:B------:R-:W-:Y:S01]  /*01a0*/  ISETP.GT.AND P1, PT, R17.reuse, RZ, PT ;  /* 0x000000ff1100720c */ /* 0x040fe20003f24270 */
[C---:B------:R-:W-:Y:S01]  /*01b0*/  IMAD R13, R12.reuse, 0x2, R11 ;  /* 0x000000020c0d7824 */ /* 0x040fe200078e020b */
[----:B------:R-:W-:Y:S02]  /*01c0*/  ISETP.GT.AND P3, PT, R17, -0x1, PT ;  /* 0xffffffff1100780c */ /* 0x000fe40003f64270 */
[C---:B------:R-:W-:Y:S01]  /*01d0*/  ISETP.GT.AND P4, PT, R12.reuse, RZ, P1 ;  /* 0x000000ff0c00720c */ /* 0x040fe20000f84270 */
[C---:B------:R-:W-:Y:S01]  /*01e0*/  VIADD R7, R13.reuse, 0xfffffffb ;  /* 0xfffffffb0d077836 */ /* 0x040fe20000000000 */
[----:B------:R-:W-:Y:S01]  /*01f0*/  ISETP.GT.AND P2, PT, R12, -0x1, P1 ;  /* 0xffffffff0c00780c */ /* 0x000fe20000f44270 */
[----:B------:R-:W-:Y:S01]  /*0200*/  VIADD R9, R13, 0xfffffffc ;  /* 0xfffffffc0d097836 */ /* 0x000fe20000000000 */
[C---:B------:R-:W-:Y:S01]  /*0210*/  ISETP.LT.AND P4, PT, R0.reuse, 0x800, P4 ;  /* 0x000008000000780c */ /* 0x040fe20002781270 */
[----:B-1----:R-:W-:Y:S01]  /*0220*/  IMAD.WIDE R6, R7, 0x4, R2 ;  /* 0x0000000407067825 */ /* 0x002fe200078e0202 */
[----:B------:R-:W-:-:S03]  /*0230*/  ISETP.LT.AND P2, PT, R0, 0x800, P2 ;  /* 0x000008000000780c */ /* 0x000fc60001741270 */
[----:B------:R-:W-:Y:S01]  /*0240*/  IMAD.WIDE R8, R9, 0x4, R2 ;  /* 0x0000000409087825 */ /* 0x000fe200078e0202 */
[----:B------:R-:W-:-:S03]  /*0250*/  ISETP.GT.AND P0, PT, R12, RZ, P3 ;  /* 0x000000ff0c00720c */ /* 0x000fc60001f04270 */
[----:B------:R-:W-:Y:S01]  /*0260*/  VIADD R15, R13, 0xfffffffd ;  /* 0xfffffffd0d0f7836 */ /* 0x000fe20000000000 */
[----:B------:R-:W-:-:S03]  /*0270*/  ISETP.LT.AND P0, PT, R0, 0x800, P0 ;  /* 0x000008000000780c */ /* 0x000fc60000701270 */
[----:B------:R1:W2:Y:S01]  /*0280*/  @P4 LDG.E.EL R16, desc[UR4][R6.64] ;  /* 0x0000000406104981 */ /* 0x0002a2000c2e1900 */
[----:B------:R-:W-:-:S03]  /*0290*/  IMAD.WIDE R14, R15, 0x4, R2 ;  /* 0x000000040f0e7825 */ /* 0x000fc600078e0202 */
[----:B------:R3:W4:Y:S01]  /*02a0*/  @P2 LDG.E.EL R18, desc[UR4][R8.64] ;  /* 0x0000000408122981 */ /* 0x000722000c2e1900 */
[----:B------:R-:W-:-:S03]  /*02b0*/  ISETP.LT.AND P1, PT, R0, 0x800, P1 ;  /* 0x000008000000780c */ /* 0x000fc60000f21270 */
[----:B------:R5:W4:Y:S01]  /*02c0*/  @P2 LDG.E.EL R19, desc[UR4][R14.64] ;  /* 0x000000040e132981 */ /* 0x000b22000c2e1900 */
[----:B------:R-:W-:-:S04]  /*02d0*/  IMAD.WIDE R4, R13, 0x4, R2 ;  /* 0x000000040d047825 */ /* 0x000fc800078e0202 */
[C---:B------:R-:W-:Y:S01]  /*02e0*/  VIADD R23, R11.reuse, 0xfffffffc ;  /* 0xfffffffc0b177836 */ /* 0x040fe20000000000 */
[----:B------:R-:W4:Y:S01]  /*02f0*/  @P0 LDG.E.EL R22, desc[UR4][R4.64+-0x4] ;  /* 0xfffffc0404160981 */ /* 0x000f22000c2e1900 */
[----:B------:R-:W-:Y:S02]  /*0300*/  VIADD R25, R11, 0xfffffffd ;  /* 0xfffffffd0b197836 */ /* 0x000fe40000000000 */
[----:B-1----:R-:W-:-:S04]  /*0310*/  IMAD.WIDE R6, R23, 0x4, R2 ;  /* 0x0000000417067825 */ /* 0x002fc800078e0202 */
[--C-:B---3--:R-:W-:Y:S01]  /*0320*/  IMAD.WIDE R8, R25, 0x4, R2.reuse ;  /* 0x0000000419087825 */ /* 0x108fe200078e0202 */
[----:B------:R-:W3:Y:S03]  /*0330*/  @P1 LDG.E.EL R21, desc[UR4][R6.64] ;  /* 0x0000000406151981 */ /* 0x000ee6000c2e1900 */
[----:B-----5:R-:W-:Y:S01]  /*0340*/  VIADD R15, R13, 0x3 ;  /* 0x000000030d0f7836 */ /* 0x020fe20000000000 */
[----:B------:R1:W5:Y:S01]  /*0350*/  @P1 LDG.E.EL R20, desc[UR4][R8.64] ;  /* 0x0000000408141981 */ /* 0x000362000c2e1900 */
[----:B------:R-:W-:Y:S02]  /*0360*/  IMAD.MOV.U32 R23, RZ, RZ, RZ ;  /* 0x000000ffff177224 */ /* 0x000fe400078e00ff */
[----:B------:R-:W-:Y:S01]  /*0370*/  IMAD.WIDE R14, R15, 0x4, R2 ;  /* 0x000000040f0e7825 */ /* 0x000fe200078e0202 */
[----:B------:R-:W-:-:S04]  /*0380*/  ISETP.LT.AND P3, PT, R0, 0x800, P3 ;  /* 0x000008000000780c */ /* 0x000fc80001f61270 */
[----:B------:R1:W5:Y:S01]  /*0390*/  @P0 LDG.E.EL R23, desc[UR4][R14.64] ;  /* 0x000000040e170981 */ /* 0x000362000c2e1900 */
[----:B------:R-:W-:-:S08]  /*03a0*/  IMAD.WIDE R10, R11, 0x4, R2 ;  /* 0x000000040b0a7825 */ /* 0x000fd000078e0202 */
[----:B------:R-:W5:Y:S01]  /*03b0*/  @P3 LDG.E.EL R24, desc[UR4][R10.64] ;  /* 0x000000040a183981 */ /* 0x000f62000c2e1900 */
[----:B------:R-:W-:Y:S01]  /*03c0*/  LOP3.LUT R12, R17, R12, RZ, 0xfc, !PT ;  /* 0x0000000c110c7212 */ /* 0x000fe200078efcff */
[----:B-1----:R-:W-:Y:S01]  /*03d0*/  IMAD.MOV.U32 R8, RZ, RZ, RZ ;  /* 0x000000ffff087224 */ /* 0x002fe200078e00ff */
[----:B--2---:R-:W-:Y:S02]  /*03e0*/  SEL R25, R16, 0xff800000, P4 ;  /* 0xff80000010197807 */ /* 0x004fe40002000000 */
[----:B----4-:R-:W-:-:S04]  /*03f0*/  SEL R18, R18, 0xff800000, P2 ;  /* 0xff80000012127807 */ /* 0x010fc80001000000 */
[C---:B------:R-:W-:Y:S02]  /*0400*/  FSETP.GT.AND P5, PT, R18.reuse, R25, PT ;  /* 0x000000191200720b */ /* 0x040fe40003fa4000 */
[----:B------:R-:W-:Y:S02]  /*0410*/  SEL R19, R19, 0xff800000, P2 ;  /* 0xff80000013137807 */ /* 0x000fe40001000000 */
[----:B------:R-:W-:Y:S02]  /*0420*/  FSETP.NAN.AND P2, PT, R18, R18, PT ;  /* 0x000000121200720b */ /* 0x000fe40003f48000 */
[----:B------:R-:W-:Y:S02]  /*0430*/  FSETP.NAN.AND P4, PT, R19, R19, PT ;  /* 0x000000131300720b */ /* 0x000fe40003f88000 */
[----:B------:R-:W-:-:S05]  /*0440*/  SEL R22, R22, 0xff800000, P0 ;  /* 0xff80000016167807 */ /* 0x000fca0000000000 */
[----:B------:R-:W-:Y:S02]  /*0450*/  @!P5 SEL R18, R18, R25, P2 ;  /* 0x000000191212d207 */ /* 0x000fe40001000000 */
[----:B------:R-:W-:Y:S02]  /*0460*/  FSETP.NAN.AND P2, PT, R22, R22, PT ;  /* 0x000000161600720b */ /* 0x000fe40003f48000 */
[----:B------:R-:W-:Y:S02]  /*0470*/  FSETP.GEU.AND P6, PT, R18, R19, PT ;  /* 0x000000131200720b */ /* 0x000fe40003fce000 */
[----:B---3--:R-:W-:Y:S02]  /*0480*/  SEL R21, R21, 0xff800000, P1 ;  /* 0xff80000015157807 */ /* 0x008fe40000800000 */
[----:B-----5:R-:W-:Y:S02]  /*0490*/  SEL R20, R20, 0xff800000, P1 ;  /* 0xff80000014147807 */ /* 0x020fe40000800000 */
[----:B------:R-:W-:-:S02]  /*04a0*/  @!P4 SEL R19, R19, R18, !P6 ;  /* 0x000000121313c207 */ /* 0x000fc40007000000 */
[----:B------:R-:W-:Y:S02]  /*04b0*/  FSETP.GT.AND P1, PT, R21, -INF , PT ;  /* 0xff8000001500780b */ /* 0x000fe40003f24000 */
[----:B0-----:R-:W-:Y:S02]  /*04c0*/  P2R R15, PR, RZ, 0x40 ;  /* 0x00000040ff0f7803 */ /* 0x001fe40000000000 */
[----:B------:R-:W-:Y:S02]  /*04d0*/  FSETP.GEU.AND P6, PT, R19, R22, PT ;  /* 0x000000161300720b */ /* 0x000fe40003fce000 */
[----:B------:R-:W-:Y:S02]  /*04e0*/  SEL R6, R23, 0xff800000, P0 ;  /* 0xff80000017067807 */ /* 0x000fe40000000000 */
[----:B------:R-:W-:Y:S02]  /*04f0*/  @!P2 SEL R22, R22, R19, !P6 ;  /* 0x000000131616a207 */ /* 0x000fe40007000000 */
[----:B------:R-:W-:-:S02]  /*0500*/  FSETP.NAN.AND P0, PT, R20, R20, PT ;  /* 0x000000141400720b */ /* 0x000fc40003f08000 */
[----:B------:R-:W-:-:S04]  /*0510*/  FSETP.NAN.AND P2, PT, R21, R21, PT ;  /* 0x000000151500720b */ /* 0x000fc80003f48000 */
[----:B------:R-:W-:-:S04]  /*0520*/  @!P1 SEL R21, R21, 0xff800000, P2 ;  /* 0xff80000015159807 */ /* 0x000fc80001000000 */
[----:B------:R-:W-:Y:S02]  /*0530*/  FSETP.GEU.AND P4, PT, R21, R20, PT ;  /* 0x000000141500720b */ /* 0x000fe40003f8e000 */
[----:B------:R-:W-:Y:S02]  /*0540*/  SEL R7, R24, 0xff800000, P3 ;  /* 0xff80000018077807 */ /* 0x000fe40001800000 */
[----:B------:R-:W-:Y:S02]  /*0550*/  @!P0 SEL R20, R20, R21, !P4 ;  /* 0x0000001514148207 */ /* 0x000fe40006000000 */
[----:B------:R-:W-:Y:S02]  /*0560*/  FSETP.NAN.AND P0, PT, R7, R7, PT ;  /* 0x000000070700720b */ /* 0x000fe40003f08000 */
[----:B------:R-:W-:-:S04]  /*0570*/  FSETP.GEU.AND P2, PT, R20, -INF , PT ;  /* 0xff8000001400780b */ /* 0x000fc80003f4e000 */
[----:B------:R-:W-:Y:S02]  /*0580*/  SEL R20, R20, 0xff800000, P2 ;  /* 0xff80000014147807 */ /* 0x000fe40001000000 */
[----:B------:R-:W-:Y:S02]  /*0590*/  P2R R19, PR, RZ, 0x4 ;  /* 0x00000004ff137803 */ /* 0x000fe40000000000 */
[----:B------:R-:W-:-:S04]  /*05a0*/  FSETP.GEU.AND P2, PT, R20, R7, PT ;  /* 0x000000071400720b */ /* 0x000fc80003f4e000 */
[----:B------:R-:W-:Y:S02]  /*05b0*/  @!P0 SEL R7, R7, R20, !P2 ;  /* 0x0000001407078207 */ /* 0x000fe40005000000 */
[----:B------:R-:W-:Y:S02]  /*05c0*/  ISETP.GE.AND P0, PT, R0, 0x800, PT ;  /* 0x000008000000780c */ /* 0x000fe40003f06270 */
[----:B------:R-:W-:Y:S02]  /*05d0*/  P2R R18, PR, RZ, 0x10 ;  /* 0x00000010ff127803 */ /* 0x000fe40000000000 */
[----:B------:R-:W-:-:S13]  /*05e0*/  ISETP.GT.AND P4, PT, R12, -0x1, !P0 ;  /* 0xffffffff0c00780c */ /* 0x000fda0004784270 */
[----:B------:R-:W2:Y:S02]  /*05f0*/  @P4 LDG.E.EL R8, desc[UR4][R4.64] ;  /* 0x0000000404084981 */ /* 0x000ea4000c2e1900 */
[----:B--2---:R-:W-:Y:S01]  /*0600*/  SEL R9, R8, 0xff800000, P4 ;  /* 0xff80000008097807 */ /* 0x004fe20002000000 */
[----:B------:R-:W-:-:S06]  /*0610*/  IMAD.MOV.U32 R8, RZ, RZ, RZ ;  /* 0x000000ffff087224 */ /* 0x000fcc00078e00ff */
[----:B------:R-:W2:Y:S01]  /*0620*/  @P4 LDG.E.EL R8, desc[UR4][R4.64+0x4] ;  /* 0x0000040404084981 */ /* 0x000ea2000c2e1900 */
[----:B------:R-:W-:Y:S02]  /*0630*/  P2R R14, PR, RZ, 0x4 ;  /* 0x00000004ff0e7803 */ /* 0x000fe40000000000 */
[-C--:B------:R-:W-:Y:S02]  /*0640*/  FSETP.NAN.AND P2, PT, R9, R9.reuse, PT ;  /* 0x000000090900720b */ /* 0x080fe40003f48000 */
[----:B------:R-:W-:Y:S02]  /*0650*/  P2R R16, PR, RZ, 0x40 ;  /* 0x00000040ff107803 */ /* 0x000fe40000000000 */
[----:B------:R-:W-:Y:S02]  /*0660*/  P2R R12, PR, RZ, 0x1 ;  /* 0x00000001ff0c7803 */ /* 0x000fe40000000000 */
[----:B------:R-:W-:-:S04]  /*0670*/  FSETP.GEU.AND P0, PT, R22, R9, PT ;  /* 0x000000091600720b */ /* 0x000fc80003f0e000 */
[----:B------:R-:W-:-:S03]  /*0680*/  P2R R17, PR, RZ, 0x1 ;  /* 0x00000001ff117803 */ /* 0x000fc60000000000 */
[----:B------:R-:W-:Y:S02]  /*0690*/  @!P2 SEL R9, R9, R22, !P0 ;  /* 0x000000160909a207 */ /* 0x000fe40004000000 */
[----:B------:R-:W-:-:S04]  /*06a0*/  ISETP.NE.AND P0, PT, R16, RZ, PT ;  /* 0x000000ff1000720c */ /* 0x000fc80003f05270 */
[----:B------:R-:W-:Y:S02]  /*06b0*/  P2R R16, PR, RZ, 0x1 ;  /* 0x00000001ff107803 */ /* 0x000fe40000000000 */
[----:B------:R-:W-:-:S04]  /*06c0*/  ISETP.NE.AND P0, PT, R19, RZ, PT ;  /* 0x000000ff1300720c */ /* 0x000fc80003f05270 */
[----:B------:R-:W-:Y:S02]  /*06d0*/  P2R R19, PR, RZ, 0x1 ;  /* 0x00000001ff137803 */ /* 0x000fe40000000000 */
[----:B------:R-:W-:-:S04]  /*06e0*/  ISETP.NE.AND P0, PT, R15, RZ, PT ;  /* 0x000000ff0f00720c */ /* 0x000fc80003f05270 */
[----:B------:R-:W-:Y:S02]  /*06f0*/  P2R R20, PR, RZ, 0x1 ;  /* 0x00000001ff147803 */ /* 0x000fe40000000000 */
[----:B------:R-:W-:Y:S02]  /*0700*/  ISETP.NE.AND P0, PT, R18, RZ, PT ;  /* 0x000000ff1200720c */ /* 0x000fe40003f05270 */
[----:B------:R-:W-:Y:S01]  /*0710*/  SEL R18, RZ, 0x1, !P1 ;  /* 0x00000001ff127807 */ /* 0x000fe20004800000 */
[----:B------:R-:W-:Y:S01]  /*0720*/  IMAD.MOV.U32 R15, RZ, RZ, RZ ;  /* 0x000000ffff0f7224 */ /* 0x000fe200078e00ff */
[----:B--2---:R-:W-:-:S04]  /*0730*/  SEL R8, R8, 0xff800000, P4 ;  /* 0xff80000008087807 */ /* 0x004fc80002000000 */
[-C--:B------:R-:W-:Y:S02]  /*0740*/  FSETP.NAN.AND P6, PT, R8, R8.reuse, PT ;  /* 0x000000080800720b */ /* 0x080fe40003fc8000 */
[----:B------:R-:W-:-:S11]  /*0750*/  FSETP.GEU.AND P2, PT, R9, R8, PT ;  /* 0x000000080900720b */ /* 0x000fd60003f4e000 */
[----:B------:R-:W-:Y:S02]  /*0760*/  @!P6 SEL R8, R8, R9, !P2 ;  /* 0x000000090808e207 */ /* 0x000fe40005000000 */
[-C--:B------:R-:W-:Y:S01]  /*0770*/  FSETP.NAN.AND P6, PT, R6, R6.reuse, PT ;  /* 0x000000060600720b */ /* 0x080fe20003fc8000 */
[----:B------:R-:W-:Y:S01]  /*0780*/  VIADD R9, R13, 0x4 ;  /* 0x000000040d097836 */ /* 0x000fe20000000000 */
[----:B------:R-:W-:-:S11]  /*0790*/  FSETP.GEU.AND P1, PT, R8, R6, PT ;  /* 0x000000060800720b */ /* 0x000fd60003f2e000 */
[----:B------:R-:W-:Y:S01]  /*07a0*/  @!P6 SEL R6, R6, R8, !P1 ;  /* 0x000000080606e207 */ /* 0x000fe20004800000 */
[----:B------:R-:W-:-:S05]  /*07b0*/  IMAD.WIDE R8, R9, 0x4, R2 ;  /* 0x0000000409087825 */ /* 0x000fca00078e0202 */
[----:B------:R-:W2:Y:S01]  /*07c0*/  @P4 LDG.E.EL R15, desc[UR4][R8.64] ;  /* 0x00000004080f4981 */ /* 0x000ea2000c2e1900 */
[----:B------:R-:W-:Y:S02]  /*07d0*/  P2R R21, PR, RZ, 0x1 ;  /* 0x00000001ff157803 */ /* 0x000fe40000000000 */
[----:B--2---:R-:W-:-:S04]  /*07e0*/  SEL R4, R15, 0xff800000, P4 ;  /* 0xff8000000f047807 */ /* 0x004fc80002000000 */
[-C--:B------:R-:W-:Y:S02]  /*07f0*/  FSETP.NAN.AND P0, PT, R4, R4.reuse, PT ;  /* 0x000000040400720b */ /* 0x080fe40003f08000 */
[----:B------:R-:W-:-:S11]  /*0800*/  FSETP.GEU.AND P6, PT, R6, R4, PT ;  /* 0x000000040600720b */ /* 0x000fd60003fce000 */
[----:B------:R-:W-:Y:S01]  /*0810*/  @!P0 SEL R4, R4, R6, !P6 ;  /* 0x0000000604048207 */ /* 0x000fe20007000000 */
[----:B------:R-:W-:-:S06]  /*0820*/  IMAD.MOV.U32 R6, RZ, RZ, RZ ;  /* 0x000000ffff067224 */ /* 0x000fcc00078e00ff */
[----:B------:R-:W2:Y:S01]  /*0830*/  @P3 LDG.E.EL R6, desc[UR4][R10.64+0x4] ;  /* 0x000004040a063981 */ /* 0x000ea2000c2e1900 */
[----:B------:R-:W-:Y:S01]  /*0840*/  VIADD R9, R13, 0x5 ;  /* 0x000000050d097836 */ /* 0x000fe20000000000 */
[----:B------:R-:W-:-:S03]  /*0850*/  SEL R5, RZ, 0x1, !P5 ;  /* 0x00000001ff057807 */ /* 0x000fc60006800000 */
[----:B------:R-:W-:Y:S01]  /*0860*/  IMAD.WIDE R8, R9, 0x4, R2 ;  /* 0x0000000409087825 */ /* 0x000fe200078e0202 */
[----:B------:R-:W-:-:S06]  /*0870*/  CS2R R2, SRZ ;  /* 0x0000000000027805 */ /* 0x000fcc000001ff00 */
[----:B------:R0:W3:Y:S04]  /*0880*/  @P4 LDG.E.EL R3, desc[UR4][R8.64] ;  /* 0x0000000408034981 */ /* 0x0000e8000c2e1900 */
[----:B------:R-:W4:Y:S01]  /*0890*/  @P3 LDG.E.EL R2, desc[UR4][R10.64+0x10] ;  /* 0x000010040a023981 */ /* 0x000f22000c2e1900 */
[----:B0-----:R-:W0:Y:S01]  /*08a0*/  LDC.64 R8, c[0x0][0x218] ;  /* 0x00008600ff087b82 */ /* 0x001e220000000a00 */
[----:B--2---:R-:W-:-:S04]  /*08b0*/  SEL R6, R6, 0xff800000, P3 ;  /* 0xff80000006067807 */ /* 0x004fc80001800000 */
[-C--:B------:R-:W-:Y:S02]  /*08c0*/  FSETP.NAN.AND P0, PT, R6, R6.reuse, PT ;  /* 0x000000060600720b */ /* 0x080fe40003f08000 */
[----:B------:R-:W-:-:S11]  /*08d0*/  FSETP.GEU.AND P5, PT, R7, R6, PT ;  /* 0x000000060700720b */ /* 0x000fd60003fae000 */
[----:B------:R-:W-:Y:S01]  /*08e0*/  @!P0 SEL R6, R6, R7, !P5 ;  /* 0x0000000706068207 */ /* 0x000fe20006800000 */
[----:B------:R-:W-:-:S06]  /*08f0*/  IMAD.MOV.U32 R7, RZ, RZ, RZ ;  /* 0x000000ffff077224 */ /* 0x000fcc00078e00ff */
[----:B------:R-:W2:Y:S01]  /*0900*/  @P3 LDG.E.EL R7, desc[UR4][R10.64+0x14] ;  /* 0x000014040a073981 */ /* 0x000ea2000c2e1900 */
[----:B------:R-:W-:-:S04]  /*0910*/  ISETP.NE.AND P0, PT, R21, RZ, PT ;  /* 0x000000ff1500720c */ /* 0x000fc80003f05270 */
[----:B------:R-:W-:Y:S02]  /*0920*/  SEL R18, R18, 0x2, P0 ;  /* 0x0000000212127807 */ /* 0x000fe40000000000 */
[----:B------:R-:W-:-:S04]  /*0930*/  ISETP.NE.AND P0, PT, R20, RZ, PT ;  /* 0x000000ff1400720c */ /* 0x000fc80003f05270 */
[----:B------:R-:W-:Y:S02]  /*0940*/  SEL R5, R5, 0x2, P0 ;  /* 0x0000000205057807 */ /* 0x000fe40000000000 */
[----:B------:R-:W-:-:S04]  /*0950*/  ISETP.NE.AND P0, PT, R19, RZ, PT ;  /* 0x000000ff1300720c */ /* 0x000fc80003f05270 */
[----:B------:R-:W-:Y:S02]  /*0960*/  SEL R18, R18, 0x3, P0 ;  /* 0x0000000312127807 */ /* 0x000fe40000000000 */
[----:B------:R-:W-:Y:S02]  /*0970*/  ISETP.NE.AND P0, PT, R16, RZ, PT ;  /* 0x000000ff1000720c */ /* 0x000fe40003f05270 */
[----:B---3--:R-:W-:Y:S02]  /*0980*/  SEL R3, R3, 0xff800000, P4 ;  /* 0xff80000003037807 */ /* 0x008fe40002000000 */
[----:B------:R-:W-:Y:S02]  /*0990*/  SEL R13, R5, 0x3, P0 ;  /* 0x00000003050d7807 */ /* 0x000fe40000000000 */
[----:B------:R-:W-:Y:S02]  /*09a0*/  ISETP.NE.AND P4, PT, R14, RZ, PT ;  /* 0x000000ff0e00720c */ /* 0x000fe40003f85270 */
[----:B----4-:R-:W-:-:S02]  /*09b0*/  SEL R5, R2, 0xff800000, P3 ;  /* 0xff80000002057807 */ /* 0x010fc40001800000 */
[----:B------:R-:W-:Y:S02]  /*09c0*/  SEL R18, R18, 0x4, P4 ;  /* 0x0000000412127807 */ /* 0x000fe40002000000 */
[C---:B------:R-:W-:Y:S02]  /*09d0*/  FSETP.GEU.AND P4, PT, R6.reuse, -INF , PT ;  /* 0xff8000000600780b */ /* 0x040fe40003f8e000 */
[----:B------:R-:W-:Y:S02]  /*09e0*/  ISETP.NE.AND P0, PT, R17, RZ, PT ;  /* 0x000000ff1100720c */ /* 0x000fe40003f05270 */
[----:B------:R-:W-:Y:S02]  /*09f0*/  SEL R6, R6, 0xff800000, P4 ;  /* 0xff80000006067807 */ /* 0x000fe40002000000 */
[----:B------:R-:W-:Y:S02]  /*0a00*/  SEL R18, R18, 0x5, P5 ;  /* 0x0000000512127807 */ /* 0x000fe40002800000 */
[----:B------:R-:W-:-:S02]  /*0a10*/  SEL R13, R13, 0x4, P0 ;  /* 0x000000040d0d7807 */ /* 0x000fc40000000000 */
[----:B------:R-:W-:Y:S02]  /*0a20*/  FSETP.GEU.AND P5, PT, R6, R5, PT ;  /* 0x000000050600720b */ /* 0x000fe40003fae000 */
[----:B------:R-:W-:Y:S02]  /*0a30*/  SEL R18, R18, 0x6, P4 ;  /* 0x0000000612127807 */ /* 0x000fe40002000000 */
[----:B------:R-:W-:Y:S02]  /*0a40*/  SEL R13, R13, 0x5, P2 ;  /* 0x000000050d0d7807 */ /* 0x000fe40001000000 */
[----:B------:R-:W-:Y:S02]  /*0a50*/  FSETP.NAN.AND P2, PT, R3, R3, PT ;  /* 0x000000030300720b */ /* 0x000fe40003f48000 */
[----:B------:R-:W-:Y:S02]  /*0a60*/  SEL R13, R13, 0x6, P1 ;  /* 0x000000060d0d7807 */ /* 0x000fe40000800000 */
[----:B------:R-:W-:-:S02]  /*0a70*/  SEL R18, R18, 0x7, P5 ;  /* 0x0000000712127807 */ /* 0x000fc40002800000 */
[----:B------:R-:W-:Y:S02]  /*0a80*/  ISETP.NE.AND P0, PT, R12, RZ, PT ;  /* 0x000000ff0c00720c */ /* 0x000fe40003f05270 */
[----:B------:R-:W-:Y:S02]  /*0a90*/  FSETP.GEU.AND P1, PT, R4, R3, PT ;  /* 0x000000030400720b */ /* 0x000fe40003f2e000 */
[----:B------:R-:W-:Y:S01]  /*0aa0*/  SEL R13, R13, 0x7, P6 ;  /* 0x000000070d0d7807 */ /* 0x000fe20003000000 */
[----:B0-----:R-:W-:Y:S02]  /*0ab0*/  IMAD.WIDE R8, R0, 0x4, R8 ;  /* 0x0000000400087825 */ /* 0x001fe400078e0208 */
[----:B------:R-:W-:Y:S02]  /*0ac0*/  @!P2 SEL R3, R3, R4, !P1 ;  /* 0x000000040303a207 */ /* 0x000fe40004800000 */
[----:B------:R-:W-:Y:S02]  /*0ad0*/  IADD3 R4, P2, R0, UR6, RZ ;  /* 0x0000000600047c10 */ /* 0x000fe4000ff5e0ff */
[----:B--2---:R-:W-:-:S02]  /*0ae0*/  SEL R2, R7, 0xff800000, P3 ;  /* 0xff80000007027807 */ /* 0x004fc40001800000 */
[----:B------:R-:W-:Y:S02]  /*0af0*/  FSETP.NAN.AND P3, PT, R5, R5, PT ;  /* 0x000000050500720b */ /* 0x000fe40003f68000 */
[----:B------:R-:W-:-:S11]  /*0b00*/  FSETP.NAN.AND P4, PT, R2, R2, PT ;  /* 0x000000020200720b */ /* 0x000fd60003f88000 */
[----:B------:R-:W-:-:S04]  /*0b10*/  @!P3 SEL R5, R5, R6, !P5 ;  /* 0x000000060505b207 */ /* 0x000fc80006800000 */
[----:B------:R-:W-:-:S04]  /*0b20*/  FSETP.GEU.AND P3, PT, R5, R2, PT ;  /* 0x000000020500720b */ /* 0x000fc80003f6e000 */
[----:B------:R-:W-:Y:S02]  /*0b30*/  SEL R18, R18, 0x8, P3 ;  /* 0x0000000812127807 */ /* 0x000fe40001800000 */
[----:B------:R-:W-:Y:S02]  /*0b40*/  @!P4 SEL R2, R2, R5, !P3 ;  /* 0x000000050202c207 */ /* 0x000fe40005800000 */
[----:B------:R-:W-:Y:S02]  /*0b50*/  SEL R6, R13, 0x8, P1 ;  /* 0x000000080d067807 */ /* 0x000fe40000800000 */
[----:B------:R-:W-:Y:S01]  /*0b60*/  LOP3.LUT R5, R18, 0xff, RZ, 0xc0, !PT ;  /* 0x000000ff12057812 */ /* 0x000fe200078ec0ff */
[----:B------:R0:W-:Y:S04]  /*0b70*/  @!P0 STG.E.64 desc[UR4][R8.64], R2 ;  /* 0x0000000208008986 */ /* 0x0001e8000c101b04 */
[----:B------:R-:W-:Y:S01]  /*0b80*/  IMAD R7, R6, 0x100, R5 ;  /* 0x0000010006077824 */ /* 0x000fe200078e0205 */
[----:B------:R-:W-:Y:S01]  /*0b90*/  LEA.HI.X.SX32 R5, R0, UR7, 0x1, P2 ;  /* 0x0000000700057c11 */ /* 0x000fe200090f0eff */
[----:B0-----:R-:W-:Y:S06]  /*0ba0*/  @P0 EXIT ;  /* 0x000000000000094d */ /* 0x001fec0003800000 */
[----:B------:R-:W-:Y:S01]  /*0bb0*/  STG.E.U16 desc[UR4][R4.64], R7 ;  /* 0x0000000704007986 */ /* 0x000fe2000c101504 */
[----:B------:R-:W-:Y:S05]  /*0bc0*/  EXIT ;  /* 0x000000000000794d */ /* 0x000fea0003800000 */
.L_x_0:
[----:B------:R-:W-:-:S00]  /*0bd0*/  BRA `(.L_x_0) ;  /* 0xfffffffc00fc7947 */ /* 0x000fc0000383ffff */
[----:B------:R-:W-:-:S00]  /*0be0*/  NOP ;  /* 0x0000000000007918 */ /* 0x000fc00000000000 */
        /* <DEDUP_REMOVED lines=9> */
.L_x_1:


//--------------------- .nv.constant0.triton_poi_fused_max_pool2d_with_indices_5 --------------------------
	.section	.nv.constant0.triton_poi_fused_max_pool2d_with_indices_5,"a",@progbits
	.sectionflags	@""
	.align	4
.nv.constant0.triton_poi_fused_max_pool2d_with_indices_5:
	.zero		556
